//
// Generated by NVIDIA NVVM Compiler
//
// Compiler Build ID: CL-36424714
// Cuda compilation tools, release 13.0, V13.0.88
// Based on NVVM 20.0.0
//

.version 9.0
.target sm_100
.address_size 64

	// .globl	_Z7gpuNextPi

.visible .entry _Z7gpuNextPi(
	.param .u64 .ptr .align 1 _Z7gpuNextPi_param_0
)
{
	.reg .pred 	%p<3>;
	.reg .b16 	%rs<21>;
	.reg .b32 	%r<36>;
	.reg .b64 	%rd<23>;

	ld.param.u64 	%rd2, [_Z7gpuNextPi_param_0];
	cvta.to.global.u64 	%rd1, %rd2;
	mov.u32 	%r1, %tid.x;
	mov.u32 	%r4, %tid.y;
	cvt.u16.u32 	%rs1, %r4;
	add.s16 	%rs2, %rs1, 20;
	mul.hi.u16 	%rs3, %rs2, 3121;
	mul.lo.s16 	%rs4, %rs3, 21;
	sub.s16 	%rs5, %rs2, %rs4;
	mul.lo.s16 	%rs6, %rs5, 21;
	cvt.u32.u16 	%r5, %rs6;
	add.s16 	%rs7, %rs1, 22;
	mul.hi.u16 	%rs8, %rs7, 3121;
	mul.lo.s16 	%rs9, %rs8, 21;
	sub.s16 	%rs10, %rs7, %rs9;
	mul.lo.s16 	%rs11, %rs10, 21;
	cvt.u32.u16 	%r6, %rs11;
	cvt.u16.u32 	%rs12, %r1;
	add.s16 	%rs13, %rs12, 22;
	mul.hi.u16 	%rs14, %rs13, 3121;
	mul.lo.s16 	%rs15, %rs14, 21;
	sub.s16 	%rs16, %rs13, %rs15;
	cvt.u32.u16 	%r7, %rs16;
	add.s16 	%rs17, %rs12, 20;
	mul.hi.u16 	%rs18, %rs17, 3121;
	mul.lo.s16 	%rs19, %rs18, 21;
	sub.s16 	%rs20, %rs17, %rs19;
	cvt.u32.u16 	%r8, %rs20;
	mul.lo.s32 	%r2, %r4, 21;
	add.s32 	%r9, %r2, %r7;
	mul.wide.u32 	%rd3, %r9, 4;
	add.s64 	%rd4, %rd1, %rd3;
	ld.global.u32 	%r10, [%rd4];
	add.s32 	%r11, %r2, %r8;
	mul.wide.u32 	%rd5, %r11, 4;
	add.s64 	%rd6, %rd1, %rd5;
	ld.global.u32 	%r12, [%rd6];
	add.s32 	%r13, %r12, %r10;
	add.s32 	%r14, %r5, %r7;
	mul.wide.u32 	%rd7, %r14, 4;
	add.s64 	%rd8, %rd1, %rd7;
	ld.global.u32 	%r15, [%rd8];
	add.s32 	%r16, %r13, %r15;
	add.s32 	%r17, %r5, %r8;
	mul.wide.u32 	%rd9, %r17, 4;
	add.s64 	%rd10, %rd1, %rd9;
	ld.global.u32 	%r18, [%rd10];
	add.s32 	%r19, %r16, %r18;
	add.s32 	%r20, %r6, %r7;
	mul.wide.u32 	%rd11, %r20, 4;
	add.s64 	%rd12, %rd1, %rd11;
	ld.global.u32 	%r21, [%rd12];
	add.s32 	%r22, %r19, %r21;
	add.s32 	%r23, %r6, %r8;
	mul.wide.u32 	%rd13, %r23, 4;
	add.s64 	%rd14, %rd1, %rd13;
	ld.global.u32 	%r24, [%rd14];
	add.s32 	%r25, %r22, %r24;
	add.s32 	%r26, %r1, %r5;
	mul.wide.u32 	%rd15, %r26, 4;
	add.s64 	%rd16, %rd1, %rd15;
	ld.global.u32 	%r27, [%rd16];
	add.s32 	%r28, %r25, %r27;
	add.s32 	%r29, %r1, %r6;
	mul.wide.u32 	%rd17, %r29, 4;
	add.s64 	%rd18, %rd1, %rd17;
	ld.global.u32 	%r30, [%rd18];
	add.s32 	%r3, %r28, %r30;
	bar.sync 	0;
	add.s32 	%r31, %r3, -4;
	setp.gt.u32 	%p1, %r31, -3;
	@%p1 bra 	$L__BB0_2;
	add.s32 	%r34, %r2, %r1;
	mul.wide.u32 	%rd21, %r34, 4;
	add.s64 	%rd22, %rd1, %rd21;
	mov.b32 	%r35, 0;
	st.global.u32 	[%rd22], %r35;
	bra.uni 	$L__BB0_4;
$L__BB0_2:
	setp.ne.s32 	%p2, %r3, 3;
	@%p2 bra 	$L__BB0_4;
	add.s32 	%r32, %r2, %r1;
	mul.wide.u32 	%rd19, %r32, 4;
	add.s64 	%rd20, %rd1, %rd19;
	mov.b32 	%r33, 1;
	st.global.u32 	[%rd20], %r33;
$L__BB0_4:
	ret;

}


// ===== COMPILED SASS (sm_100) =====

	.target	sm_100

	.elftype	@"ET_EXEC"


//--------------------- .note.nv.tkinfo           --------------------------
	.section	.note.nv.tkinfo,"",@"SHT_NOTE"
	.sectionflags	@"SHF_NOTE_NV_TKINFO"
	.tkinfo
        /*0018*/ 	.word	0x00000002
        /*0030*/ 	.string	""
        /*0030*/ 	.string	"ptxas"
        /*0030*/ 	.string	"Cuda compilation tools, release 13.0, V13.0.88"
        /*0030*/ 	.string	"Build cuda_13.0.r13.0/compiler.36424714_0"
        /*0030*/ 	.string	"-arch sm_100 -m 64 "



//--------------------- .note.nv.cuinfo           --------------------------
	.section	.note.nv.cuinfo,"",@"SHT_NOTE"
	.sectionflags	@"SHF_NOTE_NV_CUINFO"
        /*0018*/ 	.short	0x0002
        /*001a*/ 	.short	0x0064
        /*001c*/ 	.short	0x0082
	.zero		2


//--------------------- .nv.info                  --------------------------
	.section	.nv.info,"",@"SHT_CUDA_INFO"
	.align	4


	//----- nvinfo : EIATTR_REGCOUNT
	.align		4
        /*0000*/ 	.byte	0x04, 0x2f
        /*0002*/ 	.short	(.L_1 - .L_0)
	.align		4
.L_0:
        /*0004*/ 	.word	index@(_Z7gpuNextPi)
        /*0008*/ 	.word	0x0000001a


	//----- nvinfo : EIATTR_FRAME_SIZE
	.align		4
.L_1:
        /*000c*/ 	.byte	0x04, 0x11
        /*000e*/ 	.short	(.L_3 - .L_2)
	.align		4
.L_2:
        /*0010*/ 	.word	index@(_Z7gpuNextPi)
        /*0014*/ 	.word	0x00000000


	//----- nvinfo : EIATTR_MIN_STACK_SIZE
	.align		4
.L_3:
        /*0018*/ 	.byte	0x04, 0x12
        /*001a*/ 	.short	(.L_5 - .L_4)
	.align		4
.L_4:
        /*001c*/ 	.word	index@(_Z7gpuNextPi)
        /*0020*/ 	.word	0x00000000
.L_5:


//--------------------- .nv.compat                --------------------------
	.section	.nv.compat,"",@"SHT_CUDA_COMPAT_INFO"
	.align	4
        /*0000*/ 	.byte	0x02, 0x09, 0x00, 0x00, 0x02, 0x02, 0x01, 0x00, 0x02, 0x05, 0x05, 0x00, 0x03, 0x07, 0x01, 0x01
        /*0010*/ 	.byte	0x02, 0x03, 0x00, 0x00, 0x02, 0x06, 0x01, 0x00, 0x04, 0x0b, 0x08, 0x00, 0x09, 0x00, 0x00, 0x00
        /*0020*/ 	.byte	0x00, 0x00, 0x00, 0x00


//--------------------- .nv.info._Z7gpuNextPi     --------------------------
	.section	.nv.info._Z7gpuNextPi,"",@"SHT_CUDA_INFO"
	.sectionflags	@""
	.align	4


	//----- nvinfo : EIATTR_CUDA_API_VERSION
	.align		4
        /*0000*/ 	.byte	0x04, 0x37
        /*0002*/ 	.short	(.L_7 - .L_6)
.L_6:
        /*0004*/ 	.word	0x00000082


	//----- nvinfo : EIATTR_KPARAM_INFO
	.align		4
.L_7:
        /*0008*/ 	.byte	0x04, 0x17
        /*000a*/ 	.short	(.L_9 - .L_8)
.L_8:
        /*000c*/ 	.word	0x00000000
        /*0010*/ 	.short	0x0000
        /*0012*/ 	.short	0x0000
        /*0014*/ 	.byte	0x00, 0xf5, 0x21, 0x00


	//----- nvinfo : EIATTR_SPARSE_MMA_MASK
	.align		4
.L_9:
        /*0018*/ 	.byte	0x03, 0x50
        /*001a*/ 	.short	0x0000


	//----- nvinfo : EIATTR_MAXREG_COUNT
	.align		4
        /*001c*/ 	.byte	0x03, 0x1b
        /*001e*/ 	.short	0x00ff


	//----- nvinfo : EIATTR_NUM_BARRIERS
	.align		4
        /*0020*/ 	.byte	0x02, 0x4c
        /*0022*/ 	.byte	0x01
	.zero		1


	//----- nvinfo : EIATTR_MERCURY_ISA_VERSION
	.align		4
        /*0024*/ 	.byte	0x03, 0x5f
        /*0026*/ 	.short	0x0101


	//----- nvinfo : EIATTR_VRC_CTA_INIT_COUNT
	.align		4
        /*0028*/ 	.byte	0x02, 0x4a
	.zero		1
	.zero		1


	//----- nvinfo : EIATTR_EXIT_INSTR_OFFSETS
	.align		4
        /*002c*/ 	.byte	0x04, 0x1c
        /*002e*/ 	.short	(.L_11 - .L_10)


	//   ....[0]....
.L_10:
        /*0030*/ 	.word	0x00000570


	//   ....[1]....
        /*0034*/ 	.word	0x00000590


	//   ....[2]....
        /*0038*/ 	.word	0x000005e0


	//----- nvinfo : EIATTR_CBANK_PARAM_SIZE
	.align		4
.L_11:
        /*003c*/ 	.byte	0x03, 0x19
        /*003e*/ 	.short	0x0008


	//----- nvinfo : EIATTR_PARAM_CBANK
	.align		4
        /*0040*/ 	.byte	0x04, 0x0a
        /*0042*/ 	.short	(.L_13 - .L_12)
	.align		4
.L_12:
        /*0044*/ 	.word	index@(.nv.constant0._Z7gpuNextPi)
        /*0048*/ 	.short	0x0380
        /*004a*/ 	.short	0x0008


	//----- nvinfo : EIATTR_SW_WAR
	.align		4
.L_13:
        /*004c*/ 	.byte	0x04, 0x36
        /*004e*/ 	.short	(.L_15 - .L_14)
.L_14:
        /*0050*/ 	.word	0x00000008
.L_15:


//--------------------- .nv.callgraph             --------------------------
	.section	.nv.callgraph,"",@"SHT_CUDA_CALLGRAPH"
	.align	4
	.sectionentsize	8
	.align		4
        /*0000*/ 	.word	0x00000000
	.align		4
        /*0004*/ 	.word	0xffffffff
	.align		4
        /*0008*/ 	.word	0x00000000
	.align		4
        /*000c*/ 	.word	0xfffffffe
	.align		4
        /*0010*/ 	.word	0x00000000
	.align		4
        /*0014*/ 	.word	0xfffffffd
	.align		4
        /*0018*/ 	.word	0x00000000
	.align		4
        /*001c*/ 	.word	0xfffffffc


//--------------------- .text._Z7gpuNextPi        --------------------------
	.section	.text._Z7gpuNextPi,"ax",@progbits
	.align	128
        .global         _Z7gpuNextPi
        .type           _Z7gpuNextPi,@function
        .size           _Z7gpuNextPi,(.L_x_1 - _Z7gpuNextPi)
        .other          _Z7gpuNextPi,@"STO_CUDA_ENTRY STV_DEFAULT"
_Z7gpuNextPi:
.text._Z7gpuNextPi:
[----:B------:R-:W-:Y:S01]  /*0000*/  LDC R1, c[0x0][0x37c] ;  /* 0x0000df00ff017b82 */ /* 0x000fe20000000800 */
[----:B------:R-:W0:Y:S01]  /*0010*/  S2R R0, SR_TID.Y ;  /* 0x0000000000007919 */ /* 0x000e220000002200 */
[----:B------:R-:W1:Y:S01]  /*0020*/  LDCU.64 UR4, c[0x0][0x358] ;  /* 0x00006b00ff0477ac */ /* 0x000e620008000a00 */
[----:B------:R-:W2:Y:S01]  /*0030*/  S2R R5, SR_TID.X ;  /* 0x0000000000057919 */ /* 0x000ea20000002100 */
[C---:B0-----:R-:W-:Y:S02]  /*0040*/  VIADD R8, R0.reuse, 0x14 ;  /* 0x0000001400087836 */ /* 0x041fe40000000000 */
[----:B------:R-:W-:Y:S02]  /*0050*/  VIADD R6, R0, 0x16 ;  /* 0x0000001600067836 */ /* 0x000fe40000000000 */
[C---:B--2---:R-:W-:Y:S01]  /*0060*/  VIADD R7, R5.reuse, 0x16 ;  /* 0x0000001605077836 */ /* 0x044fe20000000000 */
[----:B------:R-:W-:Y:S02]  /*0070*/  LOP3.LUT R2, R8, 0xffff, RZ, 0xc0, !PT ;  /* 0x0000ffff08027812 */ /* 0x000fe400078ec0ff */
[----:B------:R-:W-:-:S02]  /*0080*/  IADD3 R4, PT, PT, R5, 0x14, RZ ;  /* 0x0000001405047810 */ /* 0x000fc40007ffe0ff */
[----:B------:R-:W-:Y:S01]  /*0090*/  LOP3.LUT R9, R7, 0xffff, RZ, 0xc0, !PT ;  /* 0x0000ffff07097812 */ /* 0x000fe200078ec0ff */
[----:B------:R-:W-:Y:S01]  /*00a0*/  IMAD R2, R2, 0xc31, RZ ;  /* 0x00000c3102027824 */ /* 0x000fe200078e02ff */
[----:B------:R-:W-:Y:S02]  /*00b0*/  LOP3.LUT R10, R4, 0xffff, RZ, 0xc0, !PT ;  /* 0x0000ffff040a7812 */ /* 0x000fe400078ec0ff */
[----:B------:R-:W-:Y:S01]  /*00c0*/  LOP3.LUT R3, R6, 0xffff, RZ, 0xc0, !PT ;  /* 0x0000ffff06037812 */ /* 0x000fe200078ec0ff */
[----:B------:R-:W-:Y:S01]  /*00d0*/  IMAD R9, R9, 0xc31, RZ ;  /* 0x00000c3109097824 */ /* 0x000fe200078e02ff */
[----:B------:R-:W-:Y:S01]  /*00e0*/  SHF.R.U32.HI R2, RZ, 0x10, R2 ;  /* 0x00000010ff027819 */ /* 0x000fe20000011602 */
[----:B------:R-:W-:Y:S02]  /*00f0*/  IMAD R10, R10, 0xc31, RZ ;  /* 0x00000c310a0a7824 */ /* 0x000fe400078e02ff */
[----:B------:R-:W-:Y:S01]  /*0100*/  IMAD R3, R3, 0xc31, RZ ;  /* 0x00000c3103037824 */ /* 0x000fe200078e02ff */
[----:B------:R-:W-:-:S02]  /*0110*/  SHF.R.U32.HI R9, RZ, 0x10, R9 ;  /* 0x00000010ff097819 */ /* 0x000fc40000011609 */
[----:B------:R-:W-:Y:S02]  /*0120*/  PRMT R11, R2, 0x9910, RZ ;  /* 0x00009910020b7816 */ /* 0x000fe400000000ff */
[----:B------:R-:W-:Y:S02]  /*0130*/  SHF.R.U32.HI R2, RZ, 0x10, R10 ;  /* 0x00000010ff027819 */ /* 0x000fe4000001160a */
[----:B------:R-:W-:Y:S02]  /*0140*/  SHF.R.U32.HI R3, RZ, 0x10, R3 ;  /* 0x00000010ff037819 */ /* 0x000fe40000011603 */
[----:B------:R-:W-:Y:S02]  /*0150*/  PRMT R12, R9, 0x9910, RZ ;  /* 0x00009910090c7816 */ /* 0x000fe400000000ff */
[----:B------:R-:W-:Y:S02]  /*0160*/  MOV R9, R11 ;  /* 0x0000000b00097202 */ /* 0x000fe40000000f00 */
[----:B------:R-:W-:Y:S01]  /*0170*/  PRMT R2, R2, 0x9910, RZ ;  /* 0x0000991002027816 */ /* 0x000fe200000000ff */
[----:B------:R-:W-:Y:S01]  /*0180*/  IMAD.MOV.U32 R11, RZ, RZ, R12 ;  /* 0x000000ffff0b7224 */ /* 0x000fe200078e000c */
[----:B------:R-:W-:Y:S01]  /*0190*/  PRMT R10, R3, 0x9910, RZ ;  /* 0x00009910030a7816 */ /* 0x000fe200000000ff */
[----:B------:R-:W-:Y:S01]  /*01a0*/  IMAD R9, R9, 0x15, RZ ;  /* 0x0000001509097824 */ /* 0x000fe200078e02ff */
[----:B------:R-:W-:Y:S01]  /*01b0*/  MOV R12, R2 ;  /* 0x00000002000c7202 */ /* 0x000fe20000000f00 */
[----:B------:R-:W-:Y:S01]  /*01c0*/  IMAD R11, R11, 0x15, RZ ;  /* 0x000000150b0b7824 */ /* 0x000fe200078e02ff */
[----:B------:R-:W0:Y:S01]  /*01d0*/  LDC.64 R2, c[0x0][0x380] ;  /* 0x0000e000ff027b82 */ /* 0x000e220000000a00 */
[----:B------:R-:W-:-:S02]  /*01e0*/  IMAD R10, R10, 0x15, RZ ;  /* 0x000000150a0a7824 */ /* 0x000fc400078e02ff */
[----:B------:R-:W-:Y:S01]  /*01f0*/  IMAD.MOV R13, RZ, RZ, -R9 ;  /* 0x000000ffff0d7224 */ /* 0x000fe200078e0a09 */
[----:B------:R-:W-:Y:S01]  /*0200*/  IADD3 R14, PT, PT, RZ, -R11, RZ ;  /* 0x8000000bff0e7210 */ /* 0x000fe20007ffe0ff */
[----:B------:R-:W-:Y:S02]  /*0210*/  IMAD R9, R12, 0x15, RZ ;  /* 0x000000150c097824 */ /* 0x000fe400078e02ff */
[----:B------:R-:W-:Y:S01]  /*0220*/  IMAD.MOV R12, RZ, RZ, -R10 ;  /* 0x000000ffff0c7224 */ /* 0x000fe200078e0a0a */
[----:B------:R-:W-:Y:S01]  /*0230*/  PRMT R11, R13, 0x7710, RZ ;  /* 0x000077100d0b7816 */ /* 0x000fe200000000ff */
[----:B------:R-:W-:Y:S01]  /*0240*/  IMAD.MOV R9, RZ, RZ, -R9 ;  /* 0x000000ffff097224 */ /* 0x000fe200078e0a09 */
[----:B------:R-:W-:Y:S02]  /*0250*/  PRMT R10, R14, 0x7710, RZ ;  /* 0x000077100e0a7816 */ /* 0x000fe400000000ff */
[----:B------:R-:W-:Y:S02]  /*0260*/  PRMT R13, R12, 0x7710, RZ ;  /* 0x000077100c0d7816 */ /* 0x000fe400000000ff */
[----:B------:R-:W-:-:S02]  /*0270*/  IADD3 R8, PT, PT, R8, R11, RZ ;  /* 0x0000000b08087210 */ /* 0x000fc40007ffe0ff */
[----:B------:R-:W-:Y:S01]  /*0280*/  IADD3 R7, PT, PT, R7, R10, RZ ;  /* 0x0000000a07077210 */ /* 0x000fe20007ffe0ff */
[----:B------:R-:W-:Y:S01]  /*0290*/  IMAD.IADD R6, R6, 0x1, R13 ;  /* 0x0000000106067824 */ /* 0x000fe200078e020d */
[----:B------:R-:W-:Y:S02]  /*02a0*/  PRMT R8, R8, 0x9910, RZ ;  /* 0x0000991008087816 */ /* 0x000fe400000000ff */
[----:B------:R-:W-:Y:S02]  /*02b0*/  PRMT R9, R9, 0x7710, RZ ;  /* 0x0000771009097816 */ /* 0x000fe400000000ff */
[----:B------:R-:W-:Y:S02]  /*02c0*/  PRMT R10, R6, 0x9910, RZ ;  /* 0x00009910060a7816 */ /* 0x000fe400000000ff */
[----:B------:R-:W-:Y:S01]  /*02d0*/  IADD3 R6, PT, PT, R4, R9, RZ ;  /* 0x0000000904067210 */ /* 0x000fe20007ffe0ff */
[----:B------:R-:W-:Y:S01]  /*02e0*/  IMAD R4, R8, 0x15, RZ ;  /* 0x0000001508047824 */ /* 0x000fe200078e02ff */
[----:B------:R-:W-:Y:S01]  /*02f0*/  LOP3.LUT R7, R7, 0xffff, RZ, 0xc0, !PT ;  /* 0x0000ffff07077812 */ /* 0x000fe200078ec0ff */
[----:B------:R-:W-:Y:S01]  /*0300*/  IMAD.MOV.U32 R9, RZ, RZ, R10 ;  /* 0x000000ffff097224 */ /* 0x000fe200078e000a */
[----:B------:R-:W-:-:S02]  /*0310*/  LOP3.LUT R11, R6, 0xffff, RZ, 0xc0, !PT ;  /* 0x0000ffff060b7812 */ /* 0x000fc400078ec0ff */
[----:B------:R-:W-:Y:S01]  /*0320*/  LOP3.LUT R10, R4, 0xffff, RZ, 0xc0, !PT ;  /* 0x0000ffff040a7812 */ /* 0x000fe200078ec0ff */
[----:B------:R-:W-:Y:S02]  /*0330*/  IMAD R8, R9, 0x15, RZ ;  /* 0x0000001509087824 */ /* 0x000fe400078e02ff */
[----:B------:R-:W-:Y:S01]  /*0340*/  IMAD R13, R0, 0x15, R7 ;  /* 0x00000015000d7824 */ /* 0x000fe200078e0207 */
[----:B------:R-:W-:Y:S01]  /*0350*/  IADD3 R17, PT, PT, R10, R7, RZ ;  /* 0x000000070a117210 */ /* 0x000fe20007ffe0ff */
[----:B------:R-:W-:Y:S01]  /*0360*/  IMAD R15, R0, 0x15, R11 ;  /* 0x00000015000f7824 */ /* 0x000fe200078e020b */
[----:B------:R-:W-:Y:S01]  /*0370*/  LOP3.LUT R8, R8, 0xffff, RZ, 0xc0, !PT ;  /* 0x0000ffff08087812 */ /* 0x000fe200078ec0ff */
[----:B0-----:R-:W-:Y:S01]  /*0380*/  IMAD.WIDE.U32 R12, R13, 0x4, R2 ;  /* 0x000000040d0c7825 */ /* 0x001fe200078e0002 */
[----:B------:R-:W-:-:S03]  /*0390*/  IADD3 R19, PT, PT, R10, R11, RZ ;  /* 0x0000000b0a137210 */ /* 0x000fc60007ffe0ff */
[----:B------:R-:W-:Y:S01]  /*03a0*/  IMAD.IADD R7, R8, 0x1, R7 ;  /* 0x0000000108077824 */ /* 0x000fe200078e0207 */
[----:B------:R-:W-:Y:S01]  /*03b0*/  IADD3 R23, PT, PT, R10, R5, RZ ;  /* 0x000000050a177210 */ /* 0x000fe20007ffe0ff */
[--C-:B------:R-:W-:Y:S01]  /*03c0*/  IMAD.WIDE.U32 R16, R17, 0x4, R2.reuse ;  /* 0x0000000411107825 */ /* 0x100fe200078e0002 */
[----:B-1----:R0:W2:Y:S03]  /*03d0*/  LDG.E R4, desc[UR4][R12.64] ;  /* 0x000000040c047981 */ /* 0x0020a6000c1e1900 */
[----:B------:R-:W-:Y:S02]  /*03e0*/  IMAD.WIDE.U32 R14, R15, 0x4, R2 ;  /* 0x000000040f0e7825 */ /* 0x000fe400078e0002 */
[----:B------:R-:W2:Y:S02]  /*03f0*/  LDG.E R16, desc[UR4][R16.64] ;  /* 0x0000000410107981 */ /* 0x000ea4000c1e1900 */
[----:B------:R-:W-:-:S02]  /*0400*/  IMAD.IADD R21, R8, 0x1, R11 ;  /* 0x0000000108157824 */ /* 0x000fc400078e020b */
[--C-:B------:R-:W-:Y:S01]  /*0410*/  IMAD.WIDE.U32 R6, R7, 0x4, R2.reuse ;  /* 0x0000000407067825 */ /* 0x100fe200078e0002 */
[----:B------:R1:W2:Y:S03]  /*0420*/  LDG.E R9, desc[UR4][R14.64] ;  /* 0x000000040e097981 */ /* 0x0002a6000c1e1900 */
[--C-:B------:R-:W-:Y:S02]  /*0430*/  IMAD.WIDE.U32 R10, R19, 0x4, R2.reuse ;  /* 0x00000004130a7825 */ /* 0x100fe400078e0002 */
[----:B------:R-:W3:Y:S02]  /*0440*/  LDG.E R6, desc[UR4][R6.64] ;  /* 0x0000000406067981 */ /* 0x000ee4000c1e1900 */
[----:B------:R-:W-:Y:S02]  /*0450*/  IMAD.WIDE.U32 R18, R21, 0x4, R2 ;  /* 0x0000000415127825 */ /* 0x000fe400078e0002 */
[----:B------:R-:W3:Y:S02]  /*0460*/  LDG.E R11, desc[UR4][R10.64] ;  /* 0x000000040a0b7981 */ /* 0x000ee4000c1e1900 */
[----:B------:R-:W-:-:S02]  /*0470*/  IMAD.IADD R21, R8, 0x1, R5 ;  /* 0x0000000108157824 */ /* 0x000fc400078e0205 */
[--C-:B0-----:R-:W-:Y:S01]  /*0480*/  IMAD.WIDE.U32 R12, R23, 0x4, R2.reuse ;  /* 0x00000004170c7825 */ /* 0x101fe200078e0002 */
[----:B------:R-:W4:Y:S03]  /*0490*/  LDG.E R19, desc[UR4][R18.64] ;  /* 0x0000000412137981 */ /* 0x000f26000c1e1900 */
[----:B-1----:R-:W-:Y:S02]  /*04a0*/  IMAD.WIDE.U32 R14, R21, 0x4, R2 ;  /* 0x00000004150e7825 */ /* 0x002fe400078e0002 */
[----:B------:R-:W4:Y:S04]  /*04b0*/  LDG.E R12, desc[UR4][R12.64] ;  /* 0x000000040c0c7981 */ /* 0x000f28000c1e1900 */
[----:B------:R-:W5:Y:S01]  /*04c0*/  LDG.E R15, desc[UR4][R14.64] ;  /* 0x000000040e0f7981 */ /* 0x000f62000c1e1900 */
[----:B------:R-:W-:Y:S01]  /*04d0*/  BAR.SYNC.DEFER_BLOCKING 0x0 ;  /* 0x0000000000007b1d */ /* 0x000fe20000010000 */
[----:B--2---:R-:W-:-:S04]  /*04e0*/  IADD3 R4, PT, PT, R16, R9, R4 ;  /* 0x0000000910047210 */ /* 0x004fc80007ffe004 */
[----:B---3--:R-:W-:-:S04]  /*04f0*/  IADD3 R4, PT, PT, R6, R4, R11 ;  /* 0x0000000406047210 */ /* 0x008fc80007ffe00b */
[----:B----4-:R-:W-:-:S04]  /*0500*/  IADD3 R4, PT, PT, R12, R4, R19 ;  /* 0x000000040c047210 */ /* 0x010fc80007ffe013 */
[----:B-----5:R-:W-:-:S05]  /*0510*/  IADD3 R4, PT, PT, R4, R15, RZ ;  /* 0x0000000f04047210 */ /* 0x020fca0007ffe0ff */
[----:B------:R-:W-:-:S05]  /*0520*/  VIADD R6, R4, 0xfffffffc ;  /* 0xfffffffc04067836 */ /* 0x000fca0000000000 */
[----:B------:R-:W-:-:S13]  /*0530*/  ISETP.GT.U32.AND P0, PT, R6, -0x3, PT ;  /* 0xfffffffd0600780c */ /* 0x000fda0003f04070 */
[----:B------:R-:W-:-:S04]  /*0540*/  @!P0 IMAD R7, R0, 0x15, R5 ;  /* 0x0000001500078824 */ /* 0x000fc800078e0205 */
[----:B------:R-:W-:-:S05]  /*0550*/  @!P0 IMAD.WIDE.U32 R6, R7, 0x4, R2 ;  /* 0x0000000407068825 */ /* 0x000fca00078e0002 */
[----:B------:R0:W-:Y:S01]  /*0560*/  @!P0 STG.E desc[UR4][R6.64], RZ ;  /* 0x000000ff06008986 */ /* 0x0001e2000c101904 */
[----:B------:R-:W-:Y:S05]  /*0570*/  @!P0 EXIT ;  /* 0x000000000000894d */ /* 0x000fea0003800000 */
[----:B------:R-:W-:-:S13]  /*0580*/  ISETP.NE.AND P0, PT, R4, 0x3, PT ;  /* 0x000000030400780c */ /* 0x000fda0003f05270 */
[----:B------:R-:W-:Y:S05]  /*0590*/  @P0 EXIT ;  /* 0x000000000000094d */ /* 0x000fea0003800000 */
[----:B0-----:R-:W-:Y:S02]  /*05a0*/  IMAD R7, R0, 0x15, R5 ;  /* 0x0000001500077824 */ /* 0x001fe400078e0205 */
[----:B------:R-:W-:Y:S02]  /*05b0*/  HFMA2 R5, -RZ, RZ, 0, 5.9604644775390625e-08 ;  /* 0x00000001ff057431 */ /* 0x000fe400000001ff */
[----:B------:R-:W-:-:S05]  /*05c0*/  IMAD.WIDE.U32 R2, R7, 0x4, R2 ;  /* 0x0000000407027825 */ /* 0x000fca00078e0002 */
[----:B------:R-:W-:Y:S01]  /*05d0*/  STG.E desc[UR4][R2.64], R5 ;  /* 0x0000000502007986 */ /* 0x000fe2000c101904 */
[----:B------:R-:W-:Y:S05]  /*05e0*/  EXIT ;  /* 0x000000000000794d */ /* 0x000fea0003800000 */
.L_x_0:
[----:B------:R-:W-:-:S00]  /*05f0*/  BRA `(.L_x_0) ;  /* 0xfffffffc00fc7947 */ /* 0x000fc0000383ffff */
[----:B------:R-:W-:-:S00]  /*0600*/  NOP ;  /* 0x0000000000007918 */ /* 0x000fc00000000000 */
[----:B------:R-:W-:-:S00]  /*0610*/  NOP ;  /* 0x0000000000007918 */ /* 0x000fc00000000000 */
[----:B------:R-:W-:-:S00]  /*0620*/  NOP ;  /* 0x0000000000007918 */ /* 0x000fc00000000000 */
[----:B------:R-:W-:-:S00]  /*0630*/  NOP ;  /* 0x0000000000007918 */ /* 0x000fc00000000000 */
[----:B------:R-:W-:-:S00]  /*0640*/  NOP ;  /* 0x0000000000007918 */ /* 0x000fc00000000000 */
[----:B------:R-:W-:-:S00]  /*0650*/  NOP ;  /* 0x0000000000007918 */ /* 0x000fc00000000000 */
[----:B------:R-:W-:-:S00]  /*0660*/  NOP ;  /* 0x0000000000007918 */ /* 0x000fc00000000000 */
[----:B------:R-:W-:-:S00]  /*0670*/  NOP ;  /* 0x0000000000007918 */ /* 0x000fc00000000000 */
.L_x_1:


//--------------------- .nv.shared.reserved.0     --------------------------
	.section	.nv.shared.reserved.0,"aw",@nobits
	.weak		__nv_reservedSMEM_offset_0_alias
	.size		__nv_reservedSMEM_offset_0_alias, 0, 64
	.other		__nv_reservedSMEM_offset_0_alias,@"STO_CUDA_RESERVED_SHARED STV_DEFAULT"
__nv_reservedSMEM_offset_0_alias:
	.zero		0
	.zero		64


//--------------------- .nv.constant0._Z7gpuNextPi --------------------------
	.section	.nv.constant0._Z7gpuNextPi,"a",@progbits
	.sectionflags	@""
	.align	4
.nv.constant0._Z7gpuNextPi:
	.zero		904


//--------------------- SYMBOLS --------------------------

	.type		.nv.reservedSmem.offset0,@object
	.size		.nv.reservedSmem.offset0,0x4
